//
// Generated by NVIDIA NVVM Compiler
//
// Compiler Build ID: CL-36424714
// Cuda compilation tools, release 13.0, V13.0.88
// Based on NVVM 20.0.0
//

.version 9.0
.target sm_100
.address_size 64

	// .globl	_Z18somHypercubeKernelPiii

.visible .entry _Z18somHypercubeKernelPiii(
	.param .u64 .ptr .align 1 _Z18somHypercubeKernelPiii_param_0,
	.param .u32 _Z18somHypercubeKernelPiii_param_1,
	.param .u32 _Z18somHypercubeKernelPiii_param_2
)
{
	.reg .pred 	%p<15>;
	.reg .b32 	%r<149>;
	.reg .b64 	%rd<55>;

	ld.param.u64 	%rd4, [_Z18somHypercubeKernelPiii_param_0];
	ld.param.u32 	%r15, [_Z18somHypercubeKernelPiii_param_1];
	ld.param.u32 	%r16, [_Z18somHypercubeKernelPiii_param_2];
	cvta.to.global.u64 	%rd1, %rd4;
	mov.u32 	%r17, %tid.x;
	mov.u32 	%r18, %ntid.x;
	mov.u32 	%r19, %ctaid.x;
	mad.lo.s32 	%r1, %r18, %r19, %r17;
	setp.ge.s32 	%p1, %r1, %r16;
	setp.lt.s32 	%p2, %r15, 1;
	or.pred  	%p3, %p1, %p2;
	@%p3 bra 	$L__BB0_12;
	and.b32  	%r2, %r15, 7;
	setp.lt.u32 	%p4, %r15, 8;
	mov.b32 	%r147, 0;
	@%p4 bra 	$L__BB0_4;
	and.b32  	%r147, %r15, 2147483640;
	mul.wide.s32 	%rd5, %r1, 4;
	add.s64 	%rd2, %rd1, %rd5;
	mul.wide.s32 	%rd6, %r16, 4;
	add.s64 	%rd3, %rd2, %rd6;
	neg.s32 	%r144, %r147;
	mov.b32 	%r145, 0;
$L__BB0_3:
	.pragma "nounroll";
	mov.b32 	%r22, 1;
	shl.b32 	%r23, %r22, %r145;
	xor.b32  	%r24, %r23, %r1;
	mul.wide.s32 	%rd7, %r24, 4;
	add.s64 	%rd8, %rd1, %rd7;
	ld.global.u32 	%r25, [%rd8];
	ld.global.u32 	%r26, [%rd2];
	add.s32 	%r27, %r26, %r25;
	st.global.u32 	[%rd3], %r27;
	bar.sync 	0;
	mov.b32 	%r28, 2;
	shl.b32 	%r29, %r28, %r145;
	xor.b32  	%r30, %r29, %r1;
	add.s32 	%r31, %r16, %r30;
	mul.wide.s32 	%rd9, %r31, 4;
	add.s64 	%rd10, %rd1, %rd9;
	ld.global.u32 	%r32, [%rd10];
	ld.global.u32 	%r33, [%rd3];
	add.s32 	%r34, %r33, %r32;
	st.global.u32 	[%rd2], %r34;
	bar.sync 	0;
	mov.b32 	%r35, 4;
	shl.b32 	%r36, %r35, %r145;
	xor.b32  	%r37, %r36, %r1;
	mul.wide.s32 	%rd11, %r37, 4;
	add.s64 	%rd12, %rd1, %rd11;
	ld.global.u32 	%r38, [%rd12];
	ld.global.u32 	%r39, [%rd2];
	add.s32 	%r40, %r39, %r38;
	st.global.u32 	[%rd3], %r40;
	bar.sync 	0;
	mov.b32 	%r41, 8;
	shl.b32 	%r42, %r41, %r145;
	xor.b32  	%r43, %r42, %r1;
	add.s32 	%r44, %r16, %r43;
	mul.wide.s32 	%rd13, %r44, 4;
	add.s64 	%rd14, %rd1, %rd13;
	ld.global.u32 	%r45, [%rd14];
	ld.global.u32 	%r46, [%rd3];
	add.s32 	%r47, %r46, %r45;
	st.global.u32 	[%rd2], %r47;
	bar.sync 	0;
	mov.b32 	%r48, 16;
	shl.b32 	%r49, %r48, %r145;
	xor.b32  	%r50, %r49, %r1;
	mul.wide.s32 	%rd15, %r50, 4;
	add.s64 	%rd16, %rd1, %rd15;
	ld.global.u32 	%r51, [%rd16];
	ld.global.u32 	%r52, [%rd2];
	add.s32 	%r53, %r52, %r51;
	st.global.u32 	[%rd3], %r53;
	bar.sync 	0;
	mov.b32 	%r54, 32;
	shl.b32 	%r55, %r54, %r145;
	xor.b32  	%r56, %r55, %r1;
	add.s32 	%r57, %r16, %r56;
	mul.wide.s32 	%rd17, %r57, 4;
	add.s64 	%rd18, %rd1, %rd17;
	ld.global.u32 	%r58, [%rd18];
	ld.global.u32 	%r59, [%rd3];
	add.s32 	%r60, %r59, %r58;
	st.global.u32 	[%rd2], %r60;
	bar.sync 	0;
	mov.b32 	%r61, 64;
	shl.b32 	%r62, %r61, %r145;
	xor.b32  	%r63, %r62, %r1;
	mul.wide.s32 	%rd19, %r63, 4;
	add.s64 	%rd20, %rd1, %rd19;
	ld.global.u32 	%r64, [%rd20];
	ld.global.u32 	%r65, [%rd2];
	add.s32 	%r66, %r65, %r64;
	st.global.u32 	[%rd3], %r66;
	bar.sync 	0;
	mov.b32 	%r67, 128;
	shl.b32 	%r68, %r67, %r145;
	xor.b32  	%r69, %r68, %r1;
	add.s32 	%r70, %r16, %r69;
	mul.wide.s32 	%rd21, %r70, 4;
	add.s64 	%rd22, %rd1, %rd21;
	ld.global.u32 	%r71, [%rd22];
	ld.global.u32 	%r72, [%rd3];
	add.s32 	%r73, %r72, %r71;
	st.global.u32 	[%rd2], %r73;
	bar.sync 	0;
	add.s32 	%r145, %r145, 8;
	add.s32 	%r144, %r144, 8;
	setp.ne.s32 	%p5, %r144, 0;
	@%p5 bra 	$L__BB0_3;
$L__BB0_4:
	setp.eq.s32 	%p6, %r2, 0;
	@%p6 bra 	$L__BB0_12;
	and.b32  	%r10, %r15, 3;
	setp.lt.u32 	%p7, %r2, 4;
	@%p7 bra 	$L__BB0_7;
	and.b32  	%r74, %r147, 1;
	setp.eq.b32 	%p8, %r74, 1;
	mov.b32 	%r75, 1;
	shl.b32 	%r76, %r75, %r147;
	xor.b32  	%r77, %r76, %r1;
	selp.b32 	%r78, %r16, 0, %p8;
	add.s32 	%r79, %r78, %r77;
	mul.wide.s32 	%rd23, %r79, 4;
	add.s64 	%rd24, %rd1, %rd23;
	ld.global.u32 	%r80, [%rd24];
	add.s32 	%r81, %r78, %r1;
	mul.wide.s32 	%rd25, %r81, 4;
	add.s64 	%rd26, %rd1, %rd25;
	ld.global.u32 	%r82, [%rd26];
	add.s32 	%r83, %r82, %r80;
	add.s32 	%r84, %r16, %r1;
	mul.wide.s32 	%rd27, %r84, 4;
	add.s64 	%rd28, %rd1, %rd27;
	st.global.u32 	[%rd28], %r83;
	bar.sync 	0;
	mov.b32 	%r85, 2;
	shl.b32 	%r86, %r85, %r147;
	xor.b32  	%r87, %r86, %r1;
	selp.b32 	%r88, 0, %r16, %p8;
	add.s32 	%r89, %r88, %r87;
	mul.wide.s32 	%rd29, %r89, 4;
	add.s64 	%rd30, %rd1, %rd29;
	ld.global.u32 	%r90, [%rd30];
	add.s32 	%r91, %r88, %r1;
	mul.wide.s32 	%rd31, %r91, 4;
	add.s64 	%rd32, %rd1, %rd31;
	ld.global.u32 	%r92, [%rd32];
	add.s32 	%r93, %r92, %r90;
	mul.wide.s32 	%rd33, %r1, 4;
	add.s64 	%rd34, %rd1, %rd33;
	st.global.u32 	[%rd34], %r93;
	bar.sync 	0;
	mov.b32 	%r94, 4;
	shl.b32 	%r95, %r94, %r147;
	xor.b32  	%r96, %r95, %r1;
	add.s32 	%r97, %r78, %r96;
	mul.wide.s32 	%rd35, %r97, 4;
	add.s64 	%rd36, %rd1, %rd35;
	ld.global.u32 	%r98, [%rd36];
	ld.global.u32 	%r99, [%rd26];
	add.s32 	%r100, %r99, %r98;
	st.global.u32 	[%rd28], %r100;
	bar.sync 	0;
	mov.b32 	%r101, 8;
	shl.b32 	%r102, %r101, %r147;
	xor.b32  	%r103, %r102, %r1;
	add.s32 	%r104, %r88, %r103;
	mul.wide.s32 	%rd37, %r104, 4;
	add.s64 	%rd38, %rd1, %rd37;
	ld.global.u32 	%r105, [%rd38];
	ld.global.u32 	%r106, [%rd32];
	add.s32 	%r107, %r106, %r105;
	st.global.u32 	[%rd34], %r107;
	bar.sync 	0;
	add.s32 	%r147, %r147, 4;
$L__BB0_7:
	setp.eq.s32 	%p9, %r10, 0;
	@%p9 bra 	$L__BB0_12;
	setp.eq.s32 	%p10, %r10, 1;
	@%p10 bra 	$L__BB0_10;
	not.b32 	%r108, %r147;
	and.b32  	%r109, %r147, 1;
	setp.eq.b32 	%p11, %r109, 1;
	mov.b32 	%r110, 1;
	shl.b32 	%r111, %r110, %r147;
	xor.b32  	%r112, %r111, %r1;
	selp.b32 	%r113, %r16, 0, %p11;
	add.s32 	%r114, %r113, %r112;
	mul.wide.s32 	%rd39, %r114, 4;
	add.s64 	%rd40, %rd1, %rd39;
	ld.global.u32 	%r115, [%rd40];
	add.s32 	%r116, %r113, %r1;
	mul.wide.s32 	%rd41, %r116, 4;
	add.s64 	%rd42, %rd1, %rd41;
	ld.global.u32 	%r117, [%rd42];
	add.s32 	%r118, %r117, %r115;
	and.b32  	%r119, %r108, 1;
	mad.lo.s32 	%r120, %r119, %r16, %r1;
	mul.wide.s32 	%rd43, %r120, 4;
	add.s64 	%rd44, %rd1, %rd43;
	st.global.u32 	[%rd44], %r118;
	bar.sync 	0;
	mov.b32 	%r121, 2;
	shl.b32 	%r122, %r121, %r147;
	xor.b32  	%r123, %r122, %r1;
	selp.b32 	%r124, 0, %r16, %p11;
	add.s32 	%r125, %r124, %r123;
	mul.wide.s32 	%rd45, %r125, 4;
	add.s64 	%rd46, %rd1, %rd45;
	ld.global.u32 	%r126, [%rd46];
	add.s32 	%r127, %r124, %r1;
	mul.wide.s32 	%rd47, %r127, 4;
	add.s64 	%rd48, %rd1, %rd47;
	ld.global.u32 	%r128, [%rd48];
	add.s32 	%r129, %r128, %r126;
	st.global.u32 	[%rd42], %r129;
	bar.sync 	0;
	add.s32 	%r147, %r147, 2;
$L__BB0_10:
	and.b32  	%r130, %r15, 1;
	setp.eq.b32 	%p12, %r130, 1;
	not.pred 	%p13, %p12;
	@%p13 bra 	$L__BB0_12;
	mov.b32 	%r131, 1;
	shl.b32 	%r132, %r131, %r147;
	not.b32 	%r133, %r147;
	xor.b32  	%r134, %r132, %r1;
	and.b32  	%r135, %r147, 1;
	setp.eq.b32 	%p14, %r135, 1;
	selp.b32 	%r136, %r16, 0, %p14;
	add.s32 	%r137, %r136, %r134;
	mul.wide.s32 	%rd49, %r137, 4;
	add.s64 	%rd50, %rd1, %rd49;
	ld.global.u32 	%r138, [%rd50];
	add.s32 	%r139, %r136, %r1;
	mul.wide.s32 	%rd51, %r139, 4;
	add.s64 	%rd52, %rd1, %rd51;
	ld.global.u32 	%r140, [%rd52];
	add.s32 	%r141, %r140, %r138;
	and.b32  	%r142, %r133, 1;
	mad.lo.s32 	%r143, %r142, %r16, %r1;
	mul.wide.s32 	%rd53, %r143, 4;
	add.s64 	%rd54, %rd1, %rd53;
	st.global.u32 	[%rd54], %r141;
	bar.sync 	0;
$L__BB0_12:
	ret;

}
	// .globl	_Z30somHypercubeUneDimensionKernelPiiii
.visible .entry _Z30somHypercubeUneDimensionKernelPiiii(
	.param .u64 .ptr .align 1 _Z30somHypercubeUneDimensionKernelPiiii_param_0,
	.param .u32 _Z30somHypercubeUneDimensionKernelPiiii_param_1,
	.param .u32 _Z30somHypercubeUneDimensionKernelPiiii_param_2,
	.param .u32 _Z30somHypercubeUneDimensionKernelPiiii_param_3
)
{
	.reg .pred 	%p<2>;
	.reg .b32 	%r<26>;
	.reg .b64 	%rd<9>;

	ld.param.u64 	%rd1, [_Z30somHypercubeUneDimensionKernelPiiii_param_0];
	ld.param.u32 	%r2, [_Z30somHypercubeUneDimensionKernelPiiii_param_2];
	ld.param.u32 	%r3, [_Z30somHypercubeUneDimensionKernelPiiii_param_3];
	mov.u32 	%r4, %tid.x;
	mov.u32 	%r5, %ntid.x;
	mov.u32 	%r6, %ctaid.x;
	mad.lo.s32 	%r1, %r5, %r6, %r4;
	setp.ge.s32 	%p1, %r1, %r3;
	@%p1 bra 	$L__BB1_2;
	cvta.to.global.u64 	%rd2, %rd1;
	mov.b32 	%r7, 1;
	shl.b32 	%r8, %r7, %r2;
	xor.b32  	%r9, %r8, %r1;
	shr.u32 	%r10, %r2, 31;
	add.s32 	%r11, %r2, %r10;
	and.b32  	%r12, %r11, -2;
	sub.s32 	%r13, %r2, %r12;
	mul.lo.s32 	%r14, %r3, %r13;
	add.s32 	%r15, %r14, %r9;
	mul.wide.s32 	%rd3, %r15, 4;
	add.s64 	%rd4, %rd2, %rd3;
	ld.global.u32 	%r16, [%rd4];
	add.s32 	%r17, %r14, %r1;
	mul.wide.s32 	%rd5, %r17, 4;
	add.s64 	%rd6, %rd2, %rd5;
	ld.global.u32 	%r18, [%rd6];
	add.s32 	%r19, %r18, %r16;
	add.s32 	%r20, %r2, 1;
	shr.u32 	%r21, %r20, 31;
	add.s32 	%r22, %r20, %r21;
	and.b32  	%r23, %r22, -2;
	sub.s32 	%r24, %r20, %r23;
	mad.lo.s32 	%r25, %r24, %r3, %r1;
	mul.wide.s32 	%rd7, %r25, 4;
	add.s64 	%rd8, %rd2, %rd7;
	st.global.u32 	[%rd8], %r19;
	bar.sync 	0;
$L__BB1_2:
	ret;

}


// ===== COMPILED SASS (sm_100) =====

	.target	sm_100

	.elftype	@"ET_EXEC"


//--------------------- .note.nv.tkinfo           --------------------------
	.section	.note.nv.tkinfo,"",@"SHT_NOTE"
	.sectionflags	@"SHF_NOTE_NV_TKINFO"
	.tkinfo
        /*0018*/ 	.word	0x00000002
        /*0030*/ 	.string	""
        /*0030*/ 	.string	"ptxas"
        /*0030*/ 	.string	"Cuda compilation tools, release 13.0, V13.0.88"
        /*0030*/ 	.string	"Build cuda_13.0.r13.0/compiler.36424714_0"
        /*0030*/ 	.string	"-arch sm_100 -m 64 "



//--------------------- .note.nv.cuinfo           --------------------------
	.section	.note.nv.cuinfo,"",@"SHT_NOTE"
	.sectionflags	@"SHF_NOTE_NV_CUINFO"
        /*0018*/ 	.short	0x0002
        /*001a*/ 	.short	0x0064
        /*001c*/ 	.short	0x0082
	.zero		2


//--------------------- .nv.info                  --------------------------
	.section	.nv.info,"",@"SHT_CUDA_INFO"
	.align	4


	//----- nvinfo : EIATTR_REGCOUNT
	.align		4
        /*0000*/ 	.byte	0x04, 0x2f
        /*0002*/ 	.short	(.L_1 - .L_0)
	.align		4
.L_0:
        /*0004*/ 	.word	index@(_Z18somHypercubeKernelPiii)
        /*0008*/ 	.word	0x0000001c


	//----- nvinfo : EIATTR_FRAME_SIZE
	.align		4
.L_1:
        /*000c*/ 	.byte	0x04, 0x11
        /*000e*/ 	.short	(.L_3 - .L_2)
	.align		4
.L_2:
        /*0010*/ 	.word	index@(_Z18somHypercubeKernelPiii)
        /*0014*/ 	.word	0x00000000


	//----- nvinfo : EIATTR_REGCOUNT
	.align		4
.L_3:
        /*0018*/ 	.byte	0x04, 0x2f
        /*001a*/ 	.short	(.L_5 - .L_4)
	.align		4
.L_4:
        /*001c*/ 	.word	index@(_Z30somHypercubeUneDimensionKernelPiiii)
        /*0020*/ 	.word	0x0000000c


	//----- nvinfo : EIATTR_FRAME_SIZE
	.align		4
.L_5:
        /*0024*/ 	.byte	0x04, 0x11
        /*0026*/ 	.short	(.L_7 - .L_6)
	.align		4
.L_6:
        /*0028*/ 	.word	index@(_Z30somHypercubeUneDimensionKernelPiiii)
        /*002c*/ 	.word	0x00000000


	//----- nvinfo : EIATTR_MIN_STACK_SIZE
	.align		4
.L_7:
        /*0030*/ 	.byte	0x04, 0x12
        /*0032*/ 	.short	(.L_9 - .L_8)
	.align		4
.L_8:
        /*0034*/ 	.word	index@(_Z30somHypercubeUneDimensionKernelPiiii)
        /*0038*/ 	.word	0x00000000


	//----- nvinfo : EIATTR_MIN_STACK_SIZE
	.align		4
.L_9:
        /*003c*/ 	.byte	0x04, 0x12
        /*003e*/ 	.short	(.L_11 - .L_10)
	.align		4
.L_10:
        /*0040*/ 	.word	index@(_Z18somHypercubeKernelPiii)
        /*0044*/ 	.word	0x00000000
.L_11:


//--------------------- .nv.compat                --------------------------
	.section	.nv.compat,"",@"SHT_CUDA_COMPAT_INFO"
	.align	4
        /*0000*/ 	.byte	0x02, 0x09, 0x00, 0x00, 0x02, 0x02, 0x01, 0x00, 0x02, 0x05, 0x05, 0x00, 0x03, 0x07, 0x01, 0x01
        /*0010*/ 	.byte	0x02, 0x03, 0x00, 0x00, 0x02, 0x06, 0x01, 0x00, 0x04, 0x0b, 0x08, 0x00, 0x09, 0x00, 0x00, 0x00
        /*0020*/ 	.byte	0x00, 0x00, 0x00, 0x00


//--------------------- .nv.info._Z30somHypercubeUneDimensionKernelPiiii --------------------------
	.section	.nv.info._Z30somHypercubeUneDimensionKernelPiiii,"",@"SHT_CUDA_INFO"
	.sectionflags	@""
	.align	4


	//----- nvinfo : EIATTR_CUDA_API_VERSION
	.align		4
        /*0000*/ 	.byte	0x04, 0x37
        /*0002*/ 	.short	(.L_13 - .L_12)
.L_12:
        /*0004*/ 	.word	0x00000082


	//----- nvinfo : EIATTR_KPARAM_INFO
	.align		4
.L_13:
        /*0008*/ 	.byte	0x04, 0x17
        /*000a*/ 	.short	(.L_15 - .L_14)
.L_14:
        /*000c*/ 	.word	0x00000000
        /*0010*/ 	.short	0x0003
        /*0012*/ 	.short	0x0010
        /*0014*/ 	.byte	0x00, 0xf0, 0x11, 0x00


	//----- nvinfo : EIATTR_KPARAM_INFO
	.align		4
.L_15:
        /*0018*/ 	.byte	0x04, 0x17
        /*001a*/ 	.short	(.L_17 - .L_16)
.L_16:
        /*001c*/ 	.word	0x00000000
        /*0020*/ 	.short	0x0002
        /*0022*/ 	.short	0x000c
        /*0024*/ 	.byte	0x00, 0xf0, 0x11, 0x00


	//----- nvinfo : EIATTR_KPARAM_INFO
	.align		4
.L_17:
        /*0028*/ 	.byte	0x04, 0x17
        /*002a*/ 	.short	(.L_19 - .L_18)
.L_18:
        /*002c*/ 	.word	0x00000000
        /*0030*/ 	.short	0x0001
        /*0032*/ 	.short	0x0008
        /*0034*/ 	.byte	0x00, 0xf0, 0x11, 0x00


	//----- nvinfo : EIATTR_KPARAM_INFO
	.align		4
.L_19:
        /*0038*/ 	.byte	0x04, 0x17
        /*003a*/ 	.short	(.L_21 - .L_20)
.L_20:
        /*003c*/ 	.word	0x00000000
        /*0040*/ 	.short	0x0000
        /*0042*/ 	.short	0x0000
        /*0044*/ 	.byte	0x00, 0xf5, 0x21, 0x00


	//----- nvinfo : EIATTR_SPARSE_MMA_MASK
	.align		4
.L_21:
        /*0048*/ 	.byte	0x03, 0x50
        /*004a*/ 	.short	0x0000


	//----- nvinfo : EIATTR_MAXREG_COUNT
	.align		4
        /*004c*/ 	.byte	0x03, 0x1b
        /*004e*/ 	.short	0x00ff


	//----- nvinfo : EIATTR_NUM_BARRIERS
	.align		4
        /*0050*/ 	.byte	0x02, 0x4c
        /*0052*/ 	.byte	0x01
	.zero		1


	//----- nvinfo : EIATTR_MERCURY_ISA_VERSION
	.align		4
        /*0054*/ 	.byte	0x03, 0x5f
        /*0056*/ 	.short	0x0101


	//----- nvinfo : EIATTR_VRC_CTA_INIT_COUNT
	.align		4
        /*0058*/ 	.byte	0x02, 0x4a
	.zero		1
	.zero		1


	//----- nvinfo : EIATTR_EXIT_INSTR_OFFSETS
	.align		4
        /*005c*/ 	.byte	0x04, 0x1c
        /*005e*/ 	.short	(.L_23 - .L_22)


	//   ....[0]....
.L_22:
        /*0060*/ 	.word	0x00000070


	//   ....[1]....
        /*0064*/ 	.word	0x00000200


	//----- nvinfo : EIATTR_CBANK_PARAM_SIZE
	.align		4
.L_23:
        /*0068*/ 	.byte	0x03, 0x19
        /*006a*/ 	.short	0x0014


	//----- nvinfo : EIATTR_PARAM_CBANK
	.align		4
        /*006c*/ 	.byte	0x04, 0x0a
        /*006e*/ 	.short	(.L_25 - .L_24)
	.align		4
.L_24:
        /*0070*/ 	.word	index@(.nv.constant0._Z30somHypercubeUneDimensionKernelPiiii)
        /*0074*/ 	.short	0x0380
        /*0076*/ 	.short	0x0014


	//----- nvinfo : EIATTR_SW_WAR
	.align		4
.L_25:
        /*0078*/ 	.byte	0x04, 0x36
        /*007a*/ 	.short	(.L_27 - .L_26)
.L_26:
        /*007c*/ 	.word	0x00000008
.L_27:


//--------------------- .nv.info._Z18somHypercubeKernelPiii --------------------------
	.section	.nv.info._Z18somHypercubeKernelPiii,"",@"SHT_CUDA_INFO"
	.sectionflags	@""
	.align	4


	//----- nvinfo : EIATTR_CUDA_API_VERSION
	.align		4
        /*0000*/ 	.byte	0x04, 0x37
        /*0002*/ 	.short	(.L_29 - .L_28)
.L_28:
        /*0004*/ 	.word	0x00000082


	//----- nvinfo : EIATTR_KPARAM_INFO
	.align		4
.L_29:
        /*0008*/ 	.byte	0x04, 0x17
        /*000a*/ 	.short	(.L_31 - .L_30)
.L_30:
        /*000c*/ 	.word	0x00000000
        /*0010*/ 	.short	0x0002
        /*0012*/ 	.short	0x000c
        /*0014*/ 	.byte	0x00, 0xf0, 0x11, 0x00


	//----- nvinfo : EIATTR_KPARAM_INFO
	.align		4
.L_31:
        /*0018*/ 	.byte	0x04, 0x17
        /*001a*/ 	.short	(.L_33 - .L_32)
.L_32:
        /*001c*/ 	.word	0x00000000
        /*0020*/ 	.short	0x0001
        /*0022*/ 	.short	0x0008
        /*0024*/ 	.byte	0x00, 0xf0, 0x11, 0x00


	//----- nvinfo : EIATTR_KPARAM_INFO
	.align		4
.L_33:
        /*0028*/ 	.byte	0x04, 0x17
        /*002a*/ 	.short	(.L_35 - .L_34)
.L_34:
        /*002c*/ 	.word	0x00000000
        /*0030*/ 	.short	0x0000
        /*0032*/ 	.short	0x0000
        /*0034*/ 	.byte	0x00, 0xf5, 0x21, 0x00


	//----- nvinfo : EIATTR_SPARSE_MMA_MASK
	.align		4
.L_35:
        /*0038*/ 	.byte	0x03, 0x50
        /*003a*/ 	.short	0x0000


	//----- nvinfo : EIATTR_MAXREG_COUNT
	.align		4
        /*003c*/ 	.byte	0x03, 0x1b
        /*003e*/ 	.short	0x00ff


	//----- nvinfo : EIATTR_NUM_BARRIERS
	.align		4
        /*0040*/ 	.byte	0x02, 0x4c
        /*0042*/ 	.byte	0x01
	.zero		1


	//----- nvinfo : EIATTR_MERCURY_ISA_VERSION
	.align		4
        /*0044*/ 	.byte	0x03, 0x5f
        /*0046*/ 	.short	0x0101


	//----- nvinfo : EIATTR_VRC_CTA_INIT_COUNT
	.align		4
        /*0048*/ 	.byte	0x02, 0x4a
	.zero		1
	.zero		1


	//----- nvinfo : EIATTR_EXIT_INSTR_OFFSETS
	.align		4
        /*004c*/ 	.byte	0x04, 0x1c
        /*004e*/ 	.short	(.L_37 - .L_36)


	//   ....[0]....
.L_36:
        /*0050*/ 	.word	0x00000080


	//   ....[1]....
        /*0054*/ 	.word	0x00000650


	//   ....[2]....
        /*0058*/ 	.word	0x000009f0


	//   ....[3]....
        /*005c*/ 	.word	0x00000c50


	//   ....[4]....
        /*0060*/ 	.word	0x00000d90


	//----- nvinfo : EIATTR_CBANK_PARAM_SIZE
	.align		4
.L_37:
        /*0064*/ 	.byte	0x03, 0x19
        /*0066*/ 	.short	0x0010


	//----- nvinfo : EIATTR_PARAM_CBANK
	.align		4
        /*0068*/ 	.byte	0x04, 0x0a
        /*006a*/ 	.short	(.L_39 - .L_38)
	.align		4
.L_38:
        /*006c*/ 	.word	index@(.nv.constant0._Z18somHypercubeKernelPiii)
        /*0070*/ 	.short	0x0380
        /*0072*/ 	.short	0x0010


	//----- nvinfo : EIATTR_SW_WAR
	.align		4
.L_39:
        /*0074*/ 	.byte	0x04, 0x36
        /*0076*/ 	.short	(.L_41 - .L_40)
.L_40:
        /*0078*/ 	.word	0x00000008
.L_41:


//--------------------- .nv.callgraph             --------------------------
	.section	.nv.callgraph,"",@"SHT_CUDA_CALLGRAPH"
	.align	4
	.sectionentsize	8
	.align		4
        /*0000*/ 	.word	0x00000000
	.align		4
        /*0004*/ 	.word	0xffffffff
	.align		4
        /*0008*/ 	.word	0x00000000
	.align		4
        /*000c*/ 	.word	0xfffffffe
	.align		4
        /*0010*/ 	.word	0x00000000
	.align		4
        /*0014*/ 	.word	0xfffffffd
	.align		4
        /*0018*/ 	.word	0x00000000
	.align		4
        /*001c*/ 	.word	0xfffffffc


//--------------------- .text._Z30somHypercubeUneDimensionKernelPiiii --------------------------
	.section	.text._Z30somHypercubeUneDimensionKernelPiiii,"ax",@progbits
	.align	128
        .global         _Z30somHypercubeUneDimensionKernelPiiii
        .type           _Z30somHypercubeUneDimensionKernelPiiii,@function
        .size           _Z30somHypercubeUneDimensionKernelPiiii,(.L_x_6 - _Z30somHypercubeUneDimensionKernelPiiii)
        .other          _Z30somHypercubeUneDimensionKernelPiiii,@"STO_CUDA_ENTRY STV_DEFAULT"
_Z30somHypercubeUneDimensionKernelPiiii:
.text._Z30somHypercubeUneDimensionKernelPiiii:
[----:B------:R-:W-:Y:S01]  /*0000*/  LDC R1, c[0x0][0x37c] ;  /* 0x0000df00ff017b82 */ /* 0x000fe20000000800 */
[----:B------:R-:W0:Y:S01]  /*0010*/  S2R R0, SR_TID.X ;  /* 0x0000000000007919 */ /* 0x000e220000002100 */
[----:B------:R-:W0:Y:S01]  /*0020*/  LDCU UR4, c[0x0][0x360] ;  /* 0x00006c00ff0477ac */ /* 0x000e220008000800 */
[----:B------:R-:W0:Y:S01]  /*0030*/  S2R R3, SR_CTAID.X ;  /* 0x0000000000037919 */ /* 0x000e220000002500 */
[----:B------:R-:W1:Y:S01]  /*0040*/  LDCU UR6, c[0x0][0x390] ;  /* 0x00007200ff0677ac */ /* 0x000e620008000800 */
[----:B0-----:R-:W-:-:S05]  /*0050*/  IMAD R0, R3, UR4, R0 ;  /* 0x0000000403007c24 */ /* 0x001fca000f8e0200 */
[----:B-1----:R-:W-:-:S13]  /*0060*/  ISETP.GE.AND P0, PT, R0, UR6, PT ;  /* 0x0000000600007c0c */ /* 0x002fda000bf06270 */
[----:B------:R-:W-:Y:S05]  /*0070*/  @P0 EXIT ;  /* 0x000000000000094d */ /* 0x000fea0003800000 */
[----:B------:R-:W0:Y:S01]  /*0080*/  LDC R9, c[0x0][0x38c] ;  /* 0x0000e300ff097b82 */ /* 0x000e220000000800 */
[----:B------:R-:W-:Y:S01]  /*0090*/  HFMA2 R6, -RZ, RZ, 0, 5.9604644775390625e-08 ;  /* 0x00000001ff067431 */ /* 0x000fe200000001ff */
[----:B------:R-:W1:Y:S06]  /*00a0*/  LDCU.64 UR4, c[0x0][0x358] ;  /* 0x00006b00ff0477ac */ /* 0x000e6c0008000a00 */
[----:B------:R-:W2:Y:S01]  /*00b0*/  LDC.64 R2, c[0x0][0x380] ;  /* 0x0000e000ff027b82 */ /* 0x000ea20000000a00 */
[-C--:B0-----:R-:W-:Y:S02]  /*00c0*/  LEA.HI R4, R9, R9.reuse, RZ, 0x1 ;  /* 0x0000000909047211 */ /* 0x081fe400078f08ff */
[----:B------:R-:W-:-:S02]  /*00d0*/  SHF.L.U32 R5, R6, R9, RZ ;  /* 0x0000000906057219 */ /* 0x000fc400000006ff */
[----:B------:R-:W-:Y:S02]  /*00e0*/  LOP3.LUT R4, R4, 0xfffffffe, RZ, 0xc0, !PT ;  /* 0xfffffffe04047812 */ /* 0x000fe400078ec0ff */
[----:B------:R-:W-:Y:S02]  /*00f0*/  LOP3.LUT R5, R5, R0, RZ, 0x3c, !PT ;  /* 0x0000000005057212 */ /* 0x000fe400078e3cff */
[----:B------:R-:W-:-:S05]  /*0100*/  IADD3 R4, PT, PT, -R4, R9, RZ ;  /* 0x0000000904047210 */ /* 0x000fca0007ffe1ff */
[C---:B------:R-:W-:Y:S02]  /*0110*/  IMAD R5, R4.reuse, UR6, R5 ;  /* 0x0000000604057c24 */ /* 0x040fe4000f8e0205 */
[----:B------:R-:W-:Y:S02]  /*0120*/  IMAD R7, R4, UR6, R0 ;  /* 0x0000000604077c24 */ /* 0x000fe4000f8e0200 */
[----:B--2---:R-:W-:-:S04]  /*0130*/  IMAD.WIDE R4, R5, 0x4, R2 ;  /* 0x0000000405047825 */ /* 0x004fc800078e0202 */
[----:B------:R-:W-:Y:S02]  /*0140*/  IMAD.WIDE R6, R7, 0x4, R2 ;  /* 0x0000000407067825 */ /* 0x000fe400078e0202 */
[----:B-1----:R-:W2:Y:S04]  /*0150*/  LDG.E R4, desc[UR4][R4.64] ;  /* 0x0000000404047981 */ /* 0x002ea8000c1e1900 */
[----:B------:R-:W2:Y:S01]  /*0160*/  LDG.E R7, desc[UR4][R6.64] ;  /* 0x0000000406077981 */ /* 0x000ea2000c1e1900 */
[----:B------:R-:W-:-:S05]  /*0170*/  VIADD R8, R9, 0x1 ;  /* 0x0000000109087836 */ /* 0x000fca0000000000 */
[----:B------:R-:W-:-:S04]  /*0180*/  LEA.HI R9, R8, R8, RZ, 0x1 ;  /* 0x0000000808097211 */ /* 0x000fc800078f08ff */
[----:B------:R-:W-:-:S04]  /*0190*/  LOP3.LUT R9, R9, 0xfffffffe, RZ, 0xc0, !PT ;  /* 0xfffffffe09097812 */ /* 0x000fc800078ec0ff */
[----:B------:R-:W-:-:S05]  /*01a0*/  IADD3 R9, PT, PT, R8, -R9, RZ ;  /* 0x8000000908097210 */ /* 0x000fca0007ffe0ff */
[----:B------:R-:W-:-:S04]  /*01b0*/  IMAD R9, R9, UR6, R0 ;  /* 0x0000000609097c24 */ /* 0x000fc8000f8e0200 */
[----:B------:R-:W-:-:S04]  /*01c0*/  IMAD.WIDE R2, R9, 0x4, R2 ;  /* 0x0000000409027825 */ /* 0x000fc800078e0202 */
[----:B--2---:R-:W-:-:S05]  /*01d0*/  IMAD.IADD R9, R4, 0x1, R7 ;  /* 0x0000000104097824 */ /* 0x004fca00078e0207 */
[----:B------:R-:W-:Y:S01]  /*01e0*/  STG.E desc[UR4][R2.64], R9 ;  /* 0x0000000902007986 */ /* 0x000fe2000c101904 */
[----:B------:R-:W-:Y:S06]  /*01f0*/  BAR.SYNC.DEFER_BLOCKING 0x0 ;  /* 0x0000000000007b1d */ /* 0x000fec0000010000 */
[----:B------:R-:W-:Y:S05]  /*0200*/  EXIT ;  /* 0x000000000000794d */ /* 0x000fea0003800000 */
.L_x_0:
[----:B------:R-:W-:-:S00]  /*0210*/  BRA `(.L_x_0) ;  /* 0xfffffffc00fc7947 */ /* 0x000fc0000383ffff */
[----:B------:R-:W-:-:S00]  /*0220*/  NOP ;  /* 0x0000000000007918 */ /* 0x000fc00000000000 */
        /* <DEDUP_REMOVED lines=13> */
.L_x_6:


//--------------------- .text._Z18somHypercubeKernelPiii --------------------------
	.section	.text._Z18somHypercubeKernelPiii,"ax",@progbits
	.align	128
        .global         _Z18somHypercubeKernelPiii
        .type           _Z18somHypercubeKernelPiii,@function
        .size           _Z18somHypercubeKernelPiii,(.L_x_7 - _Z18somHypercubeKernelPiii)
        .other          _Z18somHypercubeKernelPiii,@"STO_CUDA_ENTRY STV_DEFAULT"
_Z18somHypercubeKernelPiii:
.text._Z18somHypercubeKernelPiii:
[----:B------:R-:W-:Y:S01]  /*0000*/  LDC R1, c[0x0][0x37c] ;  /* 0x0000df00ff017b82 */ /* 0x000fe20000000800 */
[----:B------:R-:W0:Y:S07]  /*0010*/  S2R R0, SR_TID.X ;  /* 0x0000000000007919 */ /* 0x000e2e0000002100 */
[----:B------:R-:W1:Y:S01]  /*0020*/  LDC.64 R2, c[0x0][0x388] ;  /* 0x0000e200ff027b82 */ /* 0x000e620000000a00 */
[----:B------:R-:W0:Y:S01]  /*0030*/  LDCU UR4, c[0x0][0x360] ;  /* 0x00006c00ff0477ac */ /* 0x000e220008000800 */
[----:B------:R-:W0:Y:S01]  /*0040*/  S2R R5, SR_CTAID.X ;  /* 0x0000000000057919 */ /* 0x000e220000002500 */
[----:B-1----:R-:W-:Y:S01]  /*0050*/  ISETP.GE.AND P0, PT, R2, 0x1, PT ;  /* 0x000000010200780c */ /* 0x002fe20003f06270 */
[----:B0-----:R-:W-:-:S05]  /*0060*/  IMAD R0, R5, UR4, R0 ;  /* 0x0000000405007c24 */ /* 0x001fca000f8e0200 */
[----:B------:R-:W-:-:S13]  /*0070*/  ISETP.GE.OR P0, PT, R0, R3, !P0 ;  /* 0x000000030000720c */ /* 0x000fda0004706670 */
[----:B------:R-:W-:Y:S05]  /*0080*/  @P0 EXIT ;  /* 0x000000000000094d */ /* 0x000fea0003800000 */
[C---:B------:R-:W-:Y:S01]  /*0090*/  ISETP.GE.U32.AND P1, PT, R2.reuse, 0x8, PT ;  /* 0x000000080200780c */ /* 0x040fe20003f26070 */
[----:B------:R-:W0:Y:S01]  /*00a0*/  LDCU.64 UR6, c[0x0][0x358] ;  /* 0x00006b00ff0677ac */ /* 0x000e220008000a00 */
[----:B------:R-:W-:Y:S01]  /*00b0*/  LOP3.LUT R16, R2, 0x7, RZ, 0xc0, !PT ;  /* 0x0000000702107812 */ /* 0x000fe200078ec0ff */
[----:B------:R-:W-:-:S03]  /*00c0*/  IMAD.MOV.U32 R4, RZ, RZ, RZ ;  /* 0x000000ffff047224 */ /* 0x000fc600078e00ff */
[----:B------:R-:W-:-:S07]  /*00d0*/  ISETP.NE.AND P0, PT, R16, RZ, PT ;  /* 0x000000ff1000720c */ /* 0x000fce0003f05270 */
[----:B------:R-:W-:Y:S06]  /*00e0*/  @!P1 BRA `(.L_x_1) ;  /* 0x0000000400589947 */ /* 0x000fec0003800000 */
[----:B------:R-:W1:Y:S01]  /*00f0*/  LDC.64 R6, c[0x0][0x380] ;  /* 0x0000e000ff067b82 */ /* 0x000e620000000a00 */
[----:B------:R-:W-:Y:S01]  /*0100*/  LOP3.LUT R4, R2, 0x7ffffff8, RZ, 0xc0, !PT ;  /* 0x7ffffff802047812 */ /* 0x000fe200078ec0ff */
[----:B------:R-:W-:-:S04]  /*0110*/  UMOV UR4, URZ ;  /* 0x000000ff00047c82 */ /* 0x000fc80008000000 */
[----:B------:R-:W-:Y:S02]  /*0120*/  IMAD.MOV R5, RZ, RZ, -R4 ;  /* 0x000000ffff057224 */ /* 0x000fe400078e0a04 */
[----:B-1----:R-:W-:-:S04]  /*0130*/  IMAD.WIDE R8, R0, 0x4, R6 ;  /* 0x0000000400087825 */ /* 0x002fc800078e0206 */
[----:B------:R-:W-:-:S07]  /*0140*/  IMAD.WIDE R10, R3, 0x4, R8 ;  /* 0x00000004030a7825 */ /* 0x000fce00078e0208 */
.L_x_2:
[----:B------:R-:W-:Y:S01]  /*0150*/  UMOV UR5, 0x1 ;  /* 0x0000000100057882 */ /* 0x000fe20000000000 */
[----:B0-----:R-:W2:Y:S01]  /*0160*/  LDG.E R15, desc[UR6][R8.64] ;  /* 0x00000006080f7981 */ /* 0x001ea2000c1e1900 */
[----:B------:R-:W-:-:S06]  /*0170*/  USHF.L.U32 UR5, UR5, UR4, URZ ;  /* 0x0000000405057299 */ /* 0x000fcc00080006ff */
[----:B-1----:R-:W-:-:S05]  /*0180*/  LOP3.LUT R13, R0, UR5, RZ, 0x3c, !PT ;  /* 0x00000005000d7c12 */ /* 0x002fca000f8e3cff */
[----:B------:R-:W-:-:S06]  /*0190*/  IMAD.WIDE R12, R13, 0x4, R6 ;  /* 0x000000040d0c7825 */ /* 0x000fcc00078e0206 */
[----:B------:R-:W2:Y:S01]  /*01a0*/  LDG.E R12, desc[UR6][R12.64] ;  /* 0x000000060c0c7981 */ /* 0x000ea2000c1e1900 */
[----:B------:R-:W-:Y:S02]  /*01b0*/  UMOV UR5, 0x2 ;  /* 0x0000000200057882 */ /* 0x000fe40000000000 */
[----:B------:R-:W-:-:S06]  /*01c0*/  USHF.L.U32 UR5, UR5, UR4, URZ ;  /* 0x0000000405057299 */ /* 0x000fcc00080006ff */
[----:B------:R-:W-:-:S05]  /*01d0*/  LOP3.LUT R14, R0, UR5, RZ, 0x3c, !PT ;  /* 0x00000005000e7c12 */ /* 0x000fca000f8e3cff */
[----:B------:R-:W-:Y:S01]  /*01e0*/  IMAD.IADD R19, R14, 0x1, R3 ;  /* 0x000000010e137824 */ /* 0x000fe200078e0203 */
[----:B--2---:R-:W-:-:S05]  /*01f0*/  IADD3 R17, PT, PT, R12, R15, RZ ;  /* 0x0000000f0c117210 */ /* 0x004fca0007ffe0ff */
[----:B------:R0:W-:Y:S01]  /*0200*/  STG.E desc[UR6][R10.64], R17 ;  /* 0x000000110a007986 */ /* 0x0001e2000c101906 */
[----:B------:R-:W-:Y:S01]  /*0210*/  BAR.SYNC.DEFER_BLOCKING 0x0 ;  /* 0x0000000000007b1d */ /* 0x000fe20000010000 */
[----:B------:R-:W-:-:S06]  /*0220*/  IMAD.WIDE R14, R19, 0x4, R6 ;  /* 0x00000004130e7825 */ /* 0x000fcc00078e0206 */
[----:B------:R-:W2:Y:S04]  /*0230*/  LDG.E R14, desc[UR6][R14.64] ;  /* 0x000000060e0e7981 */ /* 0x000ea8000c1e1900 */
[----:B------:R-:W2:Y:S01]  /*0240*/  LDG.E R19, desc[UR6][R10.64] ;  /* 0x000000060a137981 */ /* 0x000ea2000c1e1900 */
[----:B------:R-:W-:Y:S02]  /*0250*/  UMOV UR5, 0x4 ;  /* 0x0000000400057882 */ /* 0x000fe40000000000 */
[----:B------:R-:W-:-:S06]  /*0260*/  USHF.L.U32 UR5, UR5, UR4, URZ ;  /* 0x0000000405057299 */ /* 0x000fcc00080006ff */
[----:B------:R-:W-:-:S05]  /*0270*/  LOP3.LUT R13, R0, UR5, RZ, 0x3c, !PT ;  /* 0x00000005000d7c12 */ /* 0x000fca000f8e3cff */
[----:B------:R-:W-:-:S04]  /*0280*/  IMAD.WIDE R12, R13, 0x4, R6 ;  /* 0x000000040d0c7825 */ /* 0x000fc800078e0206 */
[----:B--2---:R-:W-:-:S05]  /*0290*/  IMAD.IADD R19, R14, 0x1, R19 ;  /* 0x000000010e137824 */ /* 0x004fca00078e0213 */
[----:B------:R1:W-:Y:S01]  /*02a0*/  STG.E desc[UR6][R8.64], R19 ;  /* 0x0000001308007986 */ /* 0x0003e2000c101906 */
[----:B------:R-:W-:Y:S06]  /*02b0*/  BAR.SYNC.DEFER_BLOCKING 0x0 ;  /* 0x0000000000007b1d */ /* 0x000fec0000010000 */
[----:B------:R-:W2:Y:S04]  /*02c0*/  LDG.E R12, desc[UR6][R12.64] ;  /* 0x000000060c0c7981 */ /* 0x000ea8000c1e1900 */
[----:B0-----:R-:W2:Y:S01]  /*02d0*/  LDG.E R17, desc[UR6][R8.64] ;  /* 0x0000000608117981 */ /* 0x001ea2000c1e1900 */
[----:B------:R-:W-:-:S02]  /*02e0*/  UMOV UR5, 0x8 ;  /* 0x0000000800057882 */ /* 0x000fc40000000000 */
[----:B------:R-:W-:-:S06]  /*02f0*/  USHF.L.U32 UR5, UR5, UR4, URZ ;  /* 0x0000000405057299 */ /* 0x000fcc00080006ff */
[----:B------:R-:W-:-:S05]  /*0300*/  LOP3.LUT R14, R0, UR5, RZ, 0x3c, !PT ;  /* 0x00000005000e7c12 */ /* 0x000fca000f8e3cff */
[----:B------:R-:W-:-:S04]  /*0310*/  IMAD.IADD R15, R14, 0x1, R3 ;  /* 0x000000010e0f7824 */ /* 0x000fc800078e0203 */
[----:B------:R-:W-:Y:S01]  /*0320*/  IMAD.WIDE R14, R15, 0x4, R6 ;  /* 0x000000040f0e7825 */ /* 0x000fe200078e0206 */
[----:B--2---:R-:W-:-:S05]  /*0330*/  IADD3 R17, PT, PT, R12, R17, RZ ;  /* 0x000000110c117210 */ /* 0x004fca0007ffe0ff */
[----:B------:R0:W-:Y:S01]  /*0340*/  STG.E desc[UR6][R10.64], R17 ;  /* 0x000000110a007986 */ /* 0x0001e2000c101906 */
[----:B------:R-:W-:Y:S06]  /*0350*/  BAR.SYNC.DEFER_BLOCKING 0x0 ;  /* 0x0000000000007b1d */ /* 0x000fec0000010000 */
[----:B------:R-:W1:Y:S04]  /*0360*/  LDG.E R14, desc[UR6][R14.64] ;  /* 0x000000060e0e7981 */ /* 0x000e68000c1e1900 */
[----:B------:R-:W1:Y:S01]  /*0370*/  LDG.E R13, desc[UR6][R10.64] ;  /* 0x000000060a0d7981 */ /* 0x000e62000c1e1900 */
[----:B------:R-:W-:-:S02]  /*0380*/  UMOV UR5, 0x10 ;  /* 0x0000001000057882 */ /* 0x000fc40000000000 */
[----:B------:R-:W-:-:S06]  /*0390*/  USHF.L.U32 UR5, UR5, UR4, URZ ;  /* 0x0000000405057299 */ /* 0x000fcc00080006ff */
[----:B------:R-:W-:Y:S01]  /*03a0*/  LOP3.LUT R21, R0, UR5, RZ, 0x3c, !PT ;  /* 0x0000000500157c12 */ /* 0x000fe2000f8e3cff */
[----:B-1----:R-:W-:-:S05]  /*03b0*/  IMAD.IADD R19, R14, 0x1, R13 ;  /* 0x000000010e137824 */ /* 0x002fca00078e020d */
[----:B------:R1:W-:Y:S01]  /*03c0*/  STG.E desc[UR6][R8.64], R19 ;  /* 0x0000001308007986 */ /* 0x0003e2000c101906 */
[----:B------:R-:W-:Y:S01]  /*03d0*/  BAR.SYNC.DEFER_BLOCKING 0x0 ;  /* 0x0000000000007b1d */ /* 0x000fe20000010000 */
[----:B------:R-:W-:-:S06]  /*03e0*/  IMAD.WIDE R12, R21, 0x4, R6 ;  /* 0x00000004150c7825 */ /* 0x000fcc00078e0206 */
[----:B------:R-:W2:Y:S04]  /*03f0*/  LDG.E R12, desc[UR6][R12.64] ;  /* 0x000000060c0c7981 */ /* 0x000ea8000c1e1900 */
[----:B0-----:R-:W2:Y:S01]  /*0400*/  LDG.E R17, desc[UR6][R8.64] ;  /* 0x0000000608117981 */ /* 0x001ea2000c1e1900 */
[----:B------:R-:W-:Y:S02]  /*0410*/  UMOV UR5, 0x20 ;  /* 0x0000002000057882 */ /* 0x000fe40000000000 */
        /* <DEDUP_REMOVED lines=26> */
[----:B------:R-:W2:Y:S04]  /*05c0*/  LDG.E R14, desc[UR6][R14.64] ;  /* 0x000000060e0e7981 */ /* 0x000ea8000c1e1900 */
[----:B------:R-:W2:Y:S01]  /*05d0*/  LDG.E R13, desc[UR6][R10.64] ;  /* 0x000000060a0d7981 */ /* 0x000ea2000c1e1900 */
[----:B------:R-:W-:-:S05]  /*05e0*/  VIADD R5, R5, 0x8 ;  /* 0x0000000805057836 */ /* 0x000fca0000000000 */
[----:B------:R-:W-:Y:S01]  /*05f0*/  ISETP.NE.AND P1, PT, R5, RZ, PT ;  /* 0x000000ff0500720c */ /* 0x000fe20003f25270 */
[----:B------:R-:W-:Y:S01]  /*0600*/  UIADD3 UR4, UPT, UPT, UR4, 0x8, URZ ;  /* 0x0000000804047890 */ /* 0x000fe2000fffe0ff */
[----:B--2---:R-:W-:-:S05]  /*0610*/  IMAD.IADD R13, R14, 0x1, R13 ;  /* 0x000000010e0d7824 */ /* 0x004fca00078e020d */
[----:B------:R1:W-:Y:S01]  /*0620*/  STG.E desc[UR6][R8.64], R13 ;  /* 0x0000000d08007986 */ /* 0x0003e2000c101906 */
[----:B------:R-:W-:Y:S06]  /*0630*/  BAR.SYNC.DEFER_BLOCKING 0x0 ;  /* 0x0000000000007b1d */ /* 0x000fec0000010000 */
[----:B------:R-:W-:Y:S05]  /*0640*/  @P1 BRA `(.L_x_2) ;  /* 0xfffffff800c01947 */ /* 0x000fea000383ffff */
.L_x_1:
[----:B0-----:R-:W-:Y:S05]  /*0650*/  @!P0 EXIT ;  /* 0x000000000000894d */ /* 0x001fea0003800000 */
[----:B------:R-:W-:Y:S02]  /*0660*/  ISETP.GE.U32.AND P1, PT, R16, 0x4, PT ;  /* 0x000000041000780c */ /* 0x000fe40003f26070 */
[----:B------:R-:W-:-:S04]  /*0670*/  LOP3.LUT R14, R2, 0x3, RZ, 0xc0, !PT ;  /* 0x00000003020e7812 */ /* 0x000fc800078ec0ff */
[----:B------:R-:W-:-:S07]  /*0680*/  ISETP.NE.AND P0, PT, R14, RZ, PT ;  /* 0x000000ff0e00720c */ /* 0x000fce0003f05270 */
[----:B------:R-:W-:Y:S06]  /*0690*/  @!P1 BRA `(.L_x_3) ;  /* 0x0000000000d49947 */ /* 0x000fec0003800000 */
[----:B------:R-:W0:Y:S01]  /*06a0*/  LDC.64 R6, c[0x0][0x380] ;  /* 0x0000e000ff067b82 */ /* 0x000e220000000a00 */
[----:B------:R-:W-:Y:S01]  /*06b0*/  HFMA2 R5, -RZ, RZ, 0, 5.9604644775390625e-08 ;  /* 0x00000001ff057431 */ /* 0x000fe200000001ff */
[----:B-1----:R-:W-:-:S04]  /*06c0*/  LOP3.LUT R8, R4, 0x1, RZ, 0xc0, !PT ;  /* 0x0000000104087812 */ /* 0x002fc800078ec0ff */
[----:B------:R-:W-:Y:S02]  /*06d0*/  ISETP.NE.U32.AND P1, PT, R8, 0x1, PT ;  /* 0x000000010800780c */ /* 0x000fe40003f25070 */
[----:B------:R-:W-:-:S04]  /*06e0*/  SHF.L.U32 R5, R5, R4, RZ ;  /* 0x0000000405057219 */ /* 0x000fc800000006ff */
[----:B------:R-:W-:Y:S02]  /*06f0*/  LOP3.LUT R8, R5, R0, RZ, 0x3c, !PT ;  /* 0x0000000005087212 */ /* 0x000fe400078e3cff */
[----:B------:R-:W-:-:S05]  /*0700*/  SEL R5, R3, RZ, !P1 ;  /* 0x000000ff03057207 */ /* 0x000fca0004800000 */
[--C-:B------:R-:W-:Y:S02]  /*0710*/  IMAD.IADD R13, R8, 0x1, R5.reuse ;  /* 0x00000001080d7824 */ /* 0x100fe400078e0205 */
[----:B------:R-:W-:Y:S02]  /*0720*/  IMAD.IADD R9, R0, 0x1, R5 ;  /* 0x0000000100097824 */ /* 0x000fe400078e0205 */
[----:B0-----:R-:W-:-:S04]  /*0730*/  IMAD.WIDE R12, R13, 0x4, R6 ;  /* 0x000000040d0c7825 */ /* 0x001fc800078e0206 */
[----:B------:R-:W-:Y:S02]  /*0740*/  IMAD.WIDE R8, R9, 0x4, R6 ;  /* 0x0000000409087825 */ /* 0x000fe400078e0206 */
[----:B------:R-:W2:Y:S04]  /*0750*/  LDG.E R12, desc[UR6][R12.64] ;  /* 0x000000060c0c7981 */ /* 0x000ea8000c1e1900 */
[----:B------:R-:W2:Y:S01]  /*0760*/  LDG.E R11, desc[UR6][R8.64] ;  /* 0x00000006080b7981 */ /* 0x000ea2000c1e1900 */
[----:B------:R-:W-:Y:S01]  /*0770*/  MOV R15, 0x2 ;  /* 0x00000002000f7802 */ /* 0x000fe20000000f00 */
[----:B------:R-:W-:-:S03]  /*0780*/  IMAD.IADD R17, R0, 0x1, R3 ;  /* 0x0000000100117824 */ /* 0x000fc600078e0203 */
[----:B------:R-:W-:-:S04]  /*0790*/  SHF.L.U32 R15, R15, R4, RZ ;  /* 0x000000040f0f7219 */ /* 0x000fc800000006ff */
[----:B------:R-:W-:Y:S02]  /*07a0*/  LOP3.LUT R10, R15, R0, RZ, 0x3c, !PT ;  /* 0x000000000f0a7212 */ /* 0x000fe400078e3cff */
[----:B------:R-:W-:-:S04]  /*07b0*/  SEL R15, R3, RZ, P1 ;  /* 0x000000ff030f7207 */ /* 0x000fc80000800000 */
[----:B------:R-:W-:Y:S01]  /*07c0*/  IADD3 R21, PT, PT, R0, R15, RZ ;  /* 0x0000000f00157210 */ /* 0x000fe20007ffe0ff */
[----:B------:R-:W-:-:S04]  /*07d0*/  IMAD.IADD R19, R10, 0x1, R15 ;  /* 0x000000010a137824 */ /* 0x000fc800078e020f */
[----:B------:R-:W-:-:S04]  /*07e0*/  IMAD.WIDE R18, R19, 0x4, R6 ;  /* 0x0000000413127825 */ /* 0x000fc800078e0206 */
[----:B--2---:R-:W-:Y:S02]  /*07f0*/  IMAD.IADD R23, R12, 0x1, R11 ;  /* 0x000000010c177824 */ /* 0x004fe400078e020b */
[----:B------:R-:W-:-:S04]  /*0800*/  IMAD.WIDE R10, R17, 0x4, R6 ;  /* 0x00000004110a7825 */ /* 0x000fc800078e0206 */
[----:B------:R-:W-:Y:S01]  /*0810*/  IMAD.WIDE R12, R21, 0x4, R6 ;  /* 0x00000004150c7825 */ /* 0x000fe200078e0206 */
[----:B------:R-:W-:Y:S01]  /*0820*/  STG.E desc[UR6][R10.64], R23 ;  /* 0x000000170a007986 */ /* 0x000fe2000c101906 */
[----:B------:R-:W-:Y:S06]  /*0830*/  BAR.SYNC.DEFER_BLOCKING 0x0 ;  /* 0x0000000000007b1d */ /* 0x000fec0000010000 */
[----:B------:R-:W2:Y:S04]  /*0840*/  LDG.E R18, desc[UR6][R18.64] ;  /* 0x0000000612127981 */ /* 0x000ea8000c1e1900 */
[----:B------:R-:W2:Y:S01]  /*0850*/  LDG.E R21, desc[UR6][R12.64] ;  /* 0x000000060c157981 */ /* 0x000ea2000c1e1900 */
[----:B------:R-:W-:-:S05]  /*0860*/  IMAD.MOV.U32 R17, RZ, RZ, 0x4 ;  /* 0x00000004ff117424 */ /* 0x000fca00078e00ff */
[----:B------:R-:W-:-:S04]  /*0870*/  SHF.L.U32 R17, R17, R4, RZ ;  /* 0x0000000411117219 */ /* 0x000fc800000006ff */
[----:B------:R-:W-:-:S04]  /*0880*/  LOP3.LUT R16, R17, R0, RZ, 0x3c, !PT ;  /* 0x0000000011107212 */ /* 0x000fc800078e3cff */
[----:B------:R-:W-:Y:S01]  /*0890*/  IADD3 R25, PT, PT, R5, R16, RZ ;  /* 0x0000001005197210 */ /* 0x000fe20007ffe0ff */
[----:B------:R-:W-:-:S04]  /*08a0*/  IMAD.WIDE R16, R0, 0x4, R6 ;  /* 0x0000000400107825 */ /* 0x000fc800078e0206 */
[----:B--2---:R-:W-:Y:S02]  /*08b0*/  IMAD.IADD R5, R18, 0x1, R21 ;  /* 0x0000000112057824 */ /* 0x004fe400078e0215 */
[----:B------:R-:W-:-:S03]  /*08c0*/  IMAD.WIDE R20, R25, 0x4, R6 ;  /* 0x0000000419147825 */ /* 0x000fc600078e0206 */
[----:B------:R0:W-:Y:S01]  /*08d0*/  STG.E desc[UR6][R16.64], R5 ;  /* 0x0000000510007986 */ /* 0x0001e2000c101906 */
[----:B------:R-:W-:Y:S06]  /*08e0*/  BAR.SYNC.DEFER_BLOCKING 0x0 ;  /* 0x0000000000007b1d */ /* 0x000fec0000010000 */
[----:B------:R-:W2:Y:S04]  /*08f0*/  LDG.E R9, desc[UR6][R8.64] ;  /* 0x0000000608097981 */ /* 0x000ea8000c1e1900 */
[----:B------:R-:W2:Y:S01]  /*0900*/  LDG.E R20, desc[UR6][R20.64] ;  /* 0x0000000614147981 */ /* 0x000ea2000c1e1900 */
[----:B------:R-:W-:-:S05]  /*0910*/  IMAD.MOV.U32 R19, RZ, RZ, 0x8 ;  /* 0x00000008ff137424 */ /* 0x000fca00078e00ff */
[----:B------:R-:W-:-:S04]  /*0920*/  SHF.L.U32 R19, R19, R4, RZ ;  /* 0x0000000413137219 */ /* 0x000fc800000006ff */
[----:B------:R-:W-:-:S04]  /*0930*/  LOP3.LUT R18, R19, R0, RZ, 0x3c, !PT ;  /* 0x0000000013127212 */ /* 0x000fc800078e3cff */
[----:B------:R-:W-:-:S05]  /*0940*/  IADD3 R19, PT, PT, R15, R18, RZ ;  /* 0x000000120f137210 */ /* 0x000fca0007ffe0ff */
[----:B------:R-:W-:-:S04]  /*0950*/  IMAD.WIDE R6, R19, 0x4, R6 ;  /* 0x0000000413067825 */ /* 0x000fc800078e0206 */
[----:B--2---:R-:W-:-:S05]  /*0960*/  IMAD.IADD R15, R20, 0x1, R9 ;  /* 0x00000001140f7824 */ /* 0x004fca00078e0209 */
[----:B------:R2:W-:Y:S01]  /*0970*/  STG.E desc[UR6][R10.64], R15 ;  /* 0x0000000f0a007986 */ /* 0x0005e2000c101906 */
[----:B------:R-:W-:Y:S06]  /*0980*/  BAR.SYNC.DEFER_BLOCKING 0x0 ;  /* 0x0000000000007b1d */ /* 0x000fec0000010000 */
[----:B------:R-:W0:Y:S04]  /*0990*/  LDG.E R6, desc[UR6][R6.64] ;  /* 0x0000000606067981 */ /* 0x000e28000c1e1900 */
[----:B------:R-:W0:Y:S01]  /*09a0*/  LDG.E R13, desc[UR6][R12.64] ;  /* 0x000000060c0d7981 */ /* 0x000e22000c1e1900 */
[----:B------:R-:W-:Y:S01]  /*09b0*/  IADD3 R4, PT, PT, R4, 0x4, RZ ;  /* 0x0000000404047810 */ /* 0x000fe20007ffe0ff */
[----:B0-----:R-:W-:-:S05]  /*09c0*/  IMAD.IADD R5, R6, 0x1, R13 ;  /* 0x0000000106057824 */ /* 0x001fca00078e020d */
[----:B------:R2:W-:Y:S01]  /*09d0*/  STG.E desc[UR6][R16.64], R5 ;  /* 0x0000000510007986 */ /* 0x0005e2000c101906 */
[----:B------:R-:W-:Y:S06]  /*09e0*/  BAR.SYNC.DEFER_BLOCKING 0x0 ;  /* 0x0000000000007b1d */ /* 0x000fec0000010000 */
.L_x_3:
[----:B------:R-:W-:Y:S05]  /*09f0*/  @!P0 EXIT ;  /* 0x000000000000894d */ /* 0x000fea0003800000 */
[----:B------:R-:W-:Y:S02]  /*0a00*/  ISETP.NE.AND P1, PT, R14, 0x1, PT ;  /* 0x000000010e00780c */ /* 0x000fe40003f25270 */
[----:B------:R-:W-:-:S04]  /*0a10*/  LOP3.LUT R2, R2, 0x1, RZ, 0xc0, !PT ;  /* 0x0000000102027812 */ /* 0x000fc800078ec0ff */
[----:B------:R-:W-:-:S07]  /*0a20*/  ISETP.NE.U32.AND P0, PT, R2, 0x1, PT ;  /* 0x000000010200780c */ /* 0x000fce0003f05070 */
[----:B------:R-:W-:Y:S06]  /*0a30*/  @!P1 BRA `(.L_x_4) ;  /* 0x0000000000849947 */ /* 0x000fec0003800000 */
[----:B-1----:R-:W0:Y:S01]  /*0a40*/  LDC.64 R8, c[0x0][0x380] ;  /* 0x0000e000ff087b82 */ /* 0x002e220000000a00 */
[----:B--2---:R-:W-:Y:S01]  /*0a50*/  IMAD.MOV.U32 R5, RZ, RZ, 0x1 ;  /* 0x00000001ff057424 */ /* 0x004fe200078e00ff */
[----:B------:R-:W-:-:S04]  /*0a60*/  LOP3.LUT R2, R4, 0x1, RZ, 0xc0, !PT ;  /* 0x0000000104027812 */ /* 0x000fc800078ec0ff */
[----:B------:R-:W-:Y:S02]  /*0a70*/  SHF.L.U32 R5, R5, R4, RZ ;  /* 0x0000000405057219 */ /* 0x000fe400000006ff */
[----:B------:R-:W-:Y:S02]  /*0a80*/  ISETP.NE.U32.AND P1, PT, R2, 0x1, PT ;  /* 0x000000010200780c */ /* 0x000fe40003f25070 */
[----:B------:R-:W-:Y:S02]  /*0a90*/  LOP3.LUT R5, R5, R0, RZ, 0x3c, !PT ;  /* 0x0000000005057212 */ /* 0x000fe400078e3cff */
[----:B------:R-:W-:-:S04]  /*0aa0*/  SEL R2, R3, RZ, !P1 ;  /* 0x000000ff03027207 */ /* 0x000fc80004800000 */
[----:B------:R-:W-:Y:S01]  /*0ab0*/  IADD3 R7, PT, PT, R0, R2, RZ ;  /* 0x0000000200077210 */ /* 0x000fe20007ffe0ff */
[----:B------:R-:W-:-:S04]  /*0ac0*/  IMAD.IADD R5, R5, 0x1, R2 ;  /* 0x0000000105057824 */ /* 0x000fc800078e0202 */
[----:B0-----:R-:W-:-:S04]  /*0ad0*/  IMAD.WIDE R10, R5, 0x4, R8 ;  /* 0x00000004050a7825 */ /* 0x001fc800078e0208 */
[----:B------:R-:W-:Y:S02]  /*0ae0*/  IMAD.WIDE R6, R7, 0x4, R8 ;  /* 0x0000000407067825 */ /* 0x000fe400078e0208 */
[----:B------:R-:W2:Y:S04]  /*0af0*/  LDG.E R10, desc[UR6][R10.64] ;  /* 0x000000060a0a7981 */ /* 0x000ea8000c1e1900 */
[----:B------:R-:W2:Y:S01]  /*0b00*/  LDG.E R5, desc[UR6][R6.64] ;  /* 0x0000000606057981 */ /* 0x000ea2000c1e1900 */
[----:B------:R-:W-:Y:S01]  /*0b10*/  IMAD.MOV.U32 R13, RZ, RZ, 0x2 ;  /* 0x00000002ff0d7424 */ /* 0x000fe200078e00ff */
[----:B------:R-:W-:Y:S02]  /*0b20*/  LOP3.LUT R2, R4, 0x1, RZ, 0xc, !PT ;  /* 0x0000000104027812 */ /* 0x000fe400078e0cff */
[----:B------:R-:W-:-:S02]  /*0b30*/  SEL R15, R3, RZ, P1 ;  /* 0x000000ff030f7207 */ /* 0x000fc40000800000 */
[----:B------:R-:W-:-:S04]  /*0b40*/  SHF.L.U32 R13, R13, R4, RZ ;  /* 0x000000040d0d7219 */ /* 0x000fc800000006ff */
[----:B------:R-:W-:Y:S01]  /*0b50*/  LOP3.LUT R12, R13, R0, RZ, 0x3c, !PT ;  /* 0x000000000d0c7212 */ /* 0x000fe200078e3cff */
[----:B------:R-:W-:-:S04]  /*0b60*/  IMAD R13, R2, R3, R0 ;  /* 0x00000003020d7224 */ /* 0x000fc800078e0200 */
[----:B------:R-:W-:Y:S01]  /*0b70*/  IMAD.IADD R17, R12, 0x1, R15 ;  /* 0x000000010c117824 */ /* 0x000fe200078e020f */
[----:B------:R-:W-:Y:S01]  /*0b80*/  IADD3 R15, PT, PT, R0, R15, RZ ;  /* 0x0000000f000f7210 */ /* 0x000fe20007ffe0ff */
[----:B--2---:R-:W-:Y:S02]  /*0b90*/  IMAD.IADD R5, R10, 0x1, R5 ;  /* 0x000000010a057824 */ /* 0x004fe400078e0205 */
[----:B------:R-:W-:-:S04]  /*0ba0*/  IMAD.WIDE R10, R13, 0x4, R8 ;  /* 0x000000040d0a7825 */ /* 0x000fc800078e0208 */
[--C-:B------:R-:W-:Y:S01]  /*0bb0*/  IMAD.WIDE R12, R17, 0x4, R8.reuse ;  /* 0x00000004110c7825 */ /* 0x100fe200078e0208 */
[----:B------:R0:W-:Y:S03]  /*0bc0*/  STG.E desc[UR6][R10.64], R5 ;  /* 0x000000050a007986 */ /* 0x0001e6000c101906 */
[----:B------:R-:W-:Y:S01]  /*0bd0*/  IMAD.WIDE R8, R15, 0x4, R8 ;  /* 0x000000040f087825 */ /* 0x000fe200078e0208 */
[----:B------:R-:W-:Y:S06]  /*0be0*/  BAR.SYNC.DEFER_BLOCKING 0x0 ;  /* 0x0000000000007b1d */ /* 0x000fec0000010000 */
[----:B------:R-:W2:Y:S04]  /*0bf0*/  LDG.E R12, desc[UR6][R12.64] ;  /* 0x000000060c0c7981 */ /* 0x000ea8000c1e1900 */
[----:B------:R-:W2:Y:S01]  /*0c00*/  LDG.E R9, desc[UR6][R8.64] ;  /* 0x0000000608097981 */ /* 0x000ea2000c1e1900 */
[----:B------:R-:W-:Y:S01]  /*0c10*/  IADD3 R4, PT, PT, R4, 0x2, RZ ;  /* 0x0000000204047810 */ /* 0x000fe20007ffe0ff */
[----:B--2---:R-:W-:-:S05]  /*0c20*/  IMAD.IADD R15, R12, 0x1, R9 ;  /* 0x000000010c0f7824 */ /* 0x004fca00078e0209 */
[----:B------:R0:W-:Y:S01]  /*0c30*/  STG.E desc[UR6][R6.64], R15 ;  /* 0x0000000f06007986 */ /* 0x0001e2000c101906 */
[----:B------:R-:W-:Y:S06]  /*0c40*/  BAR.SYNC.DEFER_BLOCKING 0x0 ;  /* 0x0000000000007b1d */ /* 0x000fec0000010000 */
.L_x_4:
[----:B------:R-:W-:Y:S05]  /*0c50*/  @P0 EXIT ;  /* 0x000000000000094d */ /* 0x000fea0003800000 */
[----:B0-----:R-:W0:Y:S01]  /*0c60*/  LDC.64 R6, c[0x0][0x380] ;  /* 0x0000e000ff067b82 */ /* 0x001e220000000a00 */
[----:B--2---:R-:W-:Y:S01]  /*0c70*/  IMAD.MOV.U32 R5, RZ, RZ, 0x1 ;  /* 0x00000001ff057424 */ /* 0x004fe200078e00ff */
[----:B------:R-:W-:-:S04]  /*0c80*/  LOP3.LUT R2, R4, 0x1, RZ, 0xc0, !PT ;  /* 0x0000000104027812 */ /* 0x000fc800078ec0ff */
[----:B------:R-:W-:Y:S02]  /*0c90*/  SHF.L.U32 R5, R5, R4, RZ ;  /* 0x0000000405057219 */ /* 0x000fe400000006ff */
[----:B------:R-:W-:Y:S02]  /*0ca0*/  ISETP.NE.U32.AND P0, PT, R2, 0x1, PT ;  /* 0x000000010200780c */ /* 0x000fe40003f05070 */
[----:B------:R-:W-:Y:S02]  /*0cb0*/  LOP3.LUT R5, R5, R0, RZ, 0x3c, !PT ;  /* 0x0000000005057212 */ /* 0x000fe400078e3cff */
[----:B------:R-:W-:-:S04]  /*0cc0*/  SEL R2, R3, RZ, !P0 ;  /* 0x000000ff03027207 */ /* 0x000fc80004000000 */
[----:B-1----:R-:W-:Y:S01]  /*0cd0*/  IADD3 R11, PT, PT, R0, R2, RZ ;  /* 0x00000002000b7210 */ /* 0x002fe20007ffe0ff */
[----:B------:R-:W-:-:S04]  /*0ce0*/  IMAD.IADD R5, R5, 0x1, R2 ;  /* 0x0000000105057824 */ /* 0x000fc800078e0202 */
[----:B0-----:R-:W-:-:S04]  /*0cf0*/  IMAD.WIDE R8, R5, 0x4, R6 ;  /* 0x0000000405087825 */ /* 0x001fc800078e0206 */
[----:B------:R-:W-:Y:S02]  /*0d00*/  IMAD.WIDE R10, R11, 0x4, R6 ;  /* 0x000000040b0a7825 */ /* 0x000fe400078e0206 */
[----:B------:R-:W2:Y:S04]  /*0d10*/  LDG.E R8, desc[UR6][R8.64] ;  /* 0x0000000608087981 */ /* 0x000ea8000c1e1900 */
[----:B------:R-:W2:Y:S01]  /*0d20*/  LDG.E R11, desc[UR6][R10.64] ;  /* 0x000000060a0b7981 */ /* 0x000ea2000c1e1900 */
[----:B------:R-:W-:-:S05]  /*0d30*/  LOP3.LUT R4, R4, 0x1, RZ, 0xc, !PT ;  /* 0x0000000104047812 */ /* 0x000fca00078e0cff */
[----:B------:R-:W-:-:S04]  /*0d40*/  IMAD R3, R4, R3, R0 ;  /* 0x0000000304037224 */ /* 0x000fc800078e0200 */
[----:B------:R-:W-:-:S04]  /*0d50*/  IMAD.WIDE R6, R3, 0x4, R6 ;  /* 0x0000000403067825 */ /* 0x000fc800078e0206 */
[----:B--2---:R-:W-:-:S05]  /*0d60*/  IMAD.IADD R3, R8, 0x1, R11 ;  /* 0x0000000108037824 */ /* 0x004fca00078e020b */
[----:B------:R-:W-:Y:S01]  /*0d70*/  STG.E desc[UR6][R6.64], R3 ;  /* 0x0000000306007986 */ /* 0x000fe2000c101906 */
[----:B------:R-:W-:Y:S06]  /*0d80*/  BAR.SYNC.DEFER_BLOCKING 0x0 ;  /* 0x0000000000007b1d */ /* 0x000fec0000010000 */
[----:B------:R-:W-:Y:S05]  /*0d90*/  EXIT ;  /* 0x000000000000794d */ /* 0x000fea0003800000 */
.L_x_5:
        /* <DEDUP_REMOVED lines=14> */
.L_x_7:


//--------------------- .nv.shared.reserved.0     --------------------------
	.section	.nv.shared.reserved.0,"aw",@nobits
	.weak		__nv_reservedSMEM_offset_0_alias
	.size		__nv_reservedSMEM_offset_0_alias, 0, 64
	.other		__nv_reservedSMEM_offset_0_alias,@"STO_CUDA_RESERVED_SHARED STV_DEFAULT"
__nv_reservedSMEM_offset_0_alias:
	.zero		0
	.zero		64


//--------------------- .nv.constant0._Z30somHypercubeUneDimensionKernelPiiii --------------------------
	.section	.nv.constant0._Z30somHypercubeUneDimensionKernelPiiii,"a",@progbits
	.sectionflags	@""
	.align	4
.nv.constant0._Z30somHypercubeUneDimensionKernelPiiii:
	.zero		916


//--------------------- .nv.constant0._Z18somHypercubeKernelPiii --------------------------
	.section	.nv.constant0._Z18somHypercubeKernelPiii,"a",@progbits
	.sectionflags	@""
	.align	4
.nv.constant0._Z18somHypercubeKernelPiii:
	.zero		912


//--------------------- SYMBOLS --------------------------

	.type		.nv.reservedSmem.offset0,@object
	.size		.nv.reservedSmem.offset0,0x4
